//
// Generated by NVIDIA NVVM Compiler
//
// Compiler Build ID: CL-36424714
// Cuda compilation tools, release 13.0, V13.0.88
// Based on NVVM 20.0.0
//

.version 9.0
.target sm_100
.address_size 64

	// .globl	_Z14matrixAdditionPfS_S_

.visible .entry _Z14matrixAdditionPfS_S_(
	.param .u64 .ptr .align 1 _Z14matrixAdditionPfS_S__param_0,
	.param .u64 .ptr .align 1 _Z14matrixAdditionPfS_S__param_1,
	.param .u64 .ptr .align 1 _Z14matrixAdditionPfS_S__param_2
)
{
	.reg .pred 	%p<4>;
	.reg .b32 	%r<10>;
	.reg .b32 	%f<4>;
	.reg .b64 	%rd<11>;

	ld.param.u64 	%rd1, [_Z14matrixAdditionPfS_S__param_0];
	ld.param.u64 	%rd2, [_Z14matrixAdditionPfS_S__param_1];
	ld.param.u64 	%rd3, [_Z14matrixAdditionPfS_S__param_2];
	mov.u32 	%r3, %ctaid.y;
	mov.u32 	%r4, %ntid.y;
	mov.u32 	%r5, %tid.y;
	mad.lo.s32 	%r1, %r3, %r4, %r5;
	mov.u32 	%r6, %ctaid.x;
	mov.u32 	%r7, %ntid.x;
	mov.u32 	%r8, %tid.x;
	mad.lo.s32 	%r2, %r6, %r7, %r8;
	setp.gt.u32 	%p1, %r1, 4999;
	setp.gt.s32 	%p2, %r2, 4999;
	or.pred  	%p3, %p1, %p2;
	@%p3 bra 	$L__BB0_2;
	cvta.to.global.u64 	%rd4, %rd2;
	cvta.to.global.u64 	%rd5, %rd3;
	cvta.to.global.u64 	%rd6, %rd1;
	mad.lo.s32 	%r9, %r1, 5000, %r2;
	mul.wide.s32 	%rd7, %r9, 4;
	add.s64 	%rd8, %rd4, %rd7;
	ld.global.f32 	%f1, [%rd8];
	add.s64 	%rd9, %rd5, %rd7;
	ld.global.f32 	%f2, [%rd9];
	add.f32 	%f3, %f1, %f2;
	add.s64 	%rd10, %rd6, %rd7;
	st.global.f32 	[%rd10], %f3;
$L__BB0_2:
	bar.sync 	0;
	ret;

}


// ===== COMPILED SASS (sm_100) =====

	.target	sm_100

	.elftype	@"ET_EXEC"


//--------------------- .note.nv.tkinfo           --------------------------
	.section	.note.nv.tkinfo,"",@"SHT_NOTE"
	.sectionflags	@"SHF_NOTE_NV_TKINFO"
	.tkinfo
        /*0018*/ 	.word	0x00000002
        /*0030*/ 	.string	""
        /*0030*/ 	.string	"ptxas"
        /*0030*/ 	.string	"Cuda compilation tools, release 13.0, V13.0.88"
        /*0030*/ 	.string	"Build cuda_13.0.r13.0/compiler.36424714_0"
        /*0030*/ 	.string	"-arch sm_100 -m 64 "



//--------------------- .note.nv.cuinfo           --------------------------
	.section	.note.nv.cuinfo,"",@"SHT_NOTE"
	.sectionflags	@"SHF_NOTE_NV_CUINFO"
        /*0018*/ 	.short	0x0002
        /*001a*/ 	.short	0x0064
        /*001c*/ 	.short	0x0082
	.zero		2


//--------------------- .nv.info                  --------------------------
	.section	.nv.info,"",@"SHT_CUDA_INFO"
	.align	4


	//----- nvinfo : EIATTR_REGCOUNT
	.align		4
        /*0000*/ 	.byte	0x04, 0x2f
        /*0002*/ 	.short	(.L_1 - .L_0)
	.align		4
.L_0:
        /*0004*/ 	.word	index@(_Z14matrixAdditionPfS_S_)
        /*0008*/ 	.word	0x0000000c


	//----- nvinfo : EIATTR_FRAME_SIZE
	.align		4
.L_1:
        /*000c*/ 	.byte	0x04, 0x11
        /*000e*/ 	.short	(.L_3 - .L_2)
	.align		4
.L_2:
        /*0010*/ 	.word	index@(_Z14matrixAdditionPfS_S_)
        /*0014*/ 	.word	0x00000000


	//----- nvinfo : EIATTR_MIN_STACK_SIZE
	.align		4
.L_3:
        /*0018*/ 	.byte	0x04, 0x12
        /*001a*/ 	.short	(.L_5 - .L_4)
	.align		4
.L_4:
        /*001c*/ 	.word	index@(_Z14matrixAdditionPfS_S_)
        /*0020*/ 	.word	0x00000000
.L_5:


//--------------------- .nv.compat                --------------------------
	.section	.nv.compat,"",@"SHT_CUDA_COMPAT_INFO"
	.align	4
        /*0000*/ 	.byte	0x02, 0x09, 0x00, 0x00, 0x02, 0x02, 0x01, 0x00, 0x02, 0x05, 0x05, 0x00, 0x03, 0x07, 0x01, 0x01
        /*0010*/ 	.byte	0x02, 0x03, 0x00, 0x00, 0x02, 0x06, 0x01, 0x00, 0x04, 0x0b, 0x08, 0x00, 0x09, 0x00, 0x00, 0x00
        /*0020*/ 	.byte	0x00, 0x00, 0x00, 0x00


//--------------------- .nv.info._Z14matrixAdditionPfS_S_ --------------------------
	.section	.nv.info._Z14matrixAdditionPfS_S_,"",@"SHT_CUDA_INFO"
	.sectionflags	@""
	.align	4


	//----- nvinfo : EIATTR_CUDA_API_VERSION
	.align		4
        /*0000*/ 	.byte	0x04, 0x37
        /*0002*/ 	.short	(.L_7 - .L_6)
.L_6:
        /*0004*/ 	.word	0x00000082


	//----- nvinfo : EIATTR_KPARAM_INFO
	.align		4
.L_7:
        /*0008*/ 	.byte	0x04, 0x17
        /*000a*/ 	.short	(.L_9 - .L_8)
.L_8:
        /*000c*/ 	.word	0x00000000
        /*0010*/ 	.short	0x0002
        /*0012*/ 	.short	0x0010
        /*0014*/ 	.byte	0x00, 0xf5, 0x21, 0x00


	//----- nvinfo : EIATTR_KPARAM_INFO
	.align		4
.L_9:
        /*0018*/ 	.byte	0x04, 0x17
        /*001a*/ 	.short	(.L_11 - .L_10)
.L_10:
        /*001c*/ 	.word	0x00000000
        /*0020*/ 	.short	0x0001
        /*0022*/ 	.short	0x0008
        /*0024*/ 	.byte	0x00, 0xf5, 0x21, 0x00


	//----- nvinfo : EIATTR_KPARAM_INFO
	.align		4
.L_11:
        /*0028*/ 	.byte	0x04, 0x17
        /*002a*/ 	.short	(.L_13 - .L_12)
.L_12:
        /*002c*/ 	.word	0x00000000
        /*0030*/ 	.short	0x0000
        /*0032*/ 	.short	0x0000
        /*0034*/ 	.byte	0x00, 0xf5, 0x21, 0x00


	//----- nvinfo : EIATTR_SPARSE_MMA_MASK
	.align		4
.L_13:
        /*0038*/ 	.byte	0x03, 0x50
        /*003a*/ 	.short	0x0000


	//----- nvinfo : EIATTR_MAXREG_COUNT
	.align		4
        /*003c*/ 	.byte	0x03, 0x1b
        /*003e*/ 	.short	0x00ff


	//----- nvinfo : EIATTR_NUM_BARRIERS
	.align		4
        /*0040*/ 	.byte	0x02, 0x4c
        /*0042*/ 	.byte	0x01
	.zero		1


	//----- nvinfo : EIATTR_MERCURY_ISA_VERSION
	.align		4
        /*0044*/ 	.byte	0x03, 0x5f
        /*0046*/ 	.short	0x0101


	//----- nvinfo : EIATTR_VRC_CTA_INIT_COUNT
	.align		4
        /*0048*/ 	.byte	0x02, 0x4a
	.zero		1
	.zero		1


	//----- nvinfo : EIATTR_EXIT_INSTR_OFFSETS
	.align		4
        /*004c*/ 	.byte	0x04, 0x1c
        /*004e*/ 	.short	(.L_15 - .L_14)


	//   ....[0]....
.L_14:
        /*0050*/ 	.word	0x000001b0


	//----- nvinfo : EIATTR_CRS_STACK_SIZE
	.align		4
.L_15:
        /*0054*/ 	.byte	0x04, 0x1e
        /*0056*/ 	.short	(.L_17 - .L_16)
.L_16:
        /*0058*/ 	.word	0x00000000


	//----- nvinfo : EIATTR_CBANK_PARAM_SIZE
	.align		4
.L_17:
        /*005c*/ 	.byte	0x03, 0x19
        /*005e*/ 	.short	0x0018


	//----- nvinfo : EIATTR_PARAM_CBANK
	.align		4
        /*0060*/ 	.byte	0x04, 0x0a
        /*0062*/ 	.short	(.L_19 - .L_18)
	.align		4
.L_18:
        /*0064*/ 	.word	index@(.nv.constant0._Z14matrixAdditionPfS_S_)
        /*0068*/ 	.short	0x0380
        /*006a*/ 	.short	0x0018


	//----- nvinfo : EIATTR_SW_WAR
	.align		4
.L_19:
        /*006c*/ 	.byte	0x04, 0x36
        /*006e*/ 	.short	(.L_21 - .L_20)
.L_20:
        /*0070*/ 	.word	0x00000008
.L_21:


//--------------------- .nv.callgraph             --------------------------
	.section	.nv.callgraph,"",@"SHT_CUDA_CALLGRAPH"
	.align	4
	.sectionentsize	8
	.align		4
        /*0000*/ 	.word	0x00000000
	.align		4
        /*0004*/ 	.word	0xffffffff
	.align		4
        /*0008*/ 	.word	0x00000000
	.align		4
        /*000c*/ 	.word	0xfffffffe
	.align		4
        /*0010*/ 	.word	0x00000000
	.align		4
        /*0014*/ 	.word	0xfffffffd
	.align		4
        /*0018*/ 	.word	0x00000000
	.align		4
        /*001c*/ 	.word	0xfffffffc


//--------------------- .text._Z14matrixAdditionPfS_S_ --------------------------
	.section	.text._Z14matrixAdditionPfS_S_,"ax",@progbits
	.align	128
        .global         _Z14matrixAdditionPfS_S_
        .type           _Z14matrixAdditionPfS_S_,@function
        .size           _Z14matrixAdditionPfS_S_,(.L_x_3 - _Z14matrixAdditionPfS_S_)
        .other          _Z14matrixAdditionPfS_S_,@"STO_CUDA_ENTRY STV_DEFAULT"
_Z14matrixAdditionPfS_S_:
.text._Z14matrixAdditionPfS_S_:
[----:B------:R-:W-:Y:S01]  /*0000*/  LDC R1, c[0x0][0x37c] ;  /* 0x0000df00ff017b82 */ /* 0x000fe20000000800 */
[----:B------:R-:W0:Y:S07]  /*0010*/  S2R R2, SR_TID.X ;  /* 0x0000000000027919 */ /* 0x000e2e0000002100 */
[----:B------:R-:W1:Y:S01]  /*0020*/  LDC R0, c[0x0][0x364] ;  /* 0x0000d900ff007b82 */ /* 0x000e620000000800 */
[----:B------:R-:W-:Y:S01]  /*0030*/  BSSY.RECONVERGENT B0, `(.L_x_0) ;  /* 0x0000016000007945 */ /* 0x000fe20003800200 */
[----:B------:R-:W1:Y:S06]  /*0040*/  S2R R3, SR_TID.Y ;  /* 0x0000000000037919 */ /* 0x000e6c0000002200 */
[----:B------:R-:W0:Y:S08]  /*0050*/  S2UR UR5, SR_CTAID.X ;  /* 0x00000000000579c3 */ /* 0x000e300000002500 */
[----:B------:R-:W0:Y:S08]  /*0060*/  LDC R7, c[0x0][0x360] ;  /* 0x0000d800ff077b82 */ /* 0x000e300000000800 */
[----:B------:R-:W1:Y:S01]  /*0070*/  S2UR UR4, SR_CTAID.Y ;  /* 0x00000000000479c3 */ /* 0x000e620000002600 */
[----:B0-----:R-:W-:-:S05]  /*0080*/  IMAD R7, R7, UR5, R2 ;  /* 0x0000000507077c24 */ /* 0x001fca000f8e0202 */
[----:B------:R-:W-:Y:S01]  /*0090*/  ISETP.GT.AND P0, PT, R7, 0x1387, PT ;  /* 0x000013870700780c */ /* 0x000fe20003f04270 */
[----:B-1----:R-:W-:-:S05]  /*00a0*/  IMAD R0, R0, UR4, R3 ;  /* 0x0000000400007c24 */ /* 0x002fca000f8e0203 */
[----:B------:R-:W-:-:S13]  /*00b0*/  ISETP.GT.U32.OR P0, PT, R0, 0x1387, P0 ;  /* 0x000013870000780c */ /* 0x000fda0000704470 */
[----:B------:R-:W-:Y:S05]  /*00c0*/  @P0 BRA `(.L_x_1) ;  /* 0x0000000000300947 */ /* 0x000fea0003800000 */
[----:B------:R-:W0:Y:S01]  /*00d0*/  LDC.64 R2, c[0x0][0x388] ;  /* 0x0000e200ff027b82 */ /* 0x000e220000000a00 */
[----:B------:R-:W1:Y:S01]  /*00e0*/  LDCU.64 UR4, c[0x0][0x358] ;  /* 0x00006b00ff0477ac */ /* 0x000e620008000a00 */
[----:B------:R-:W-:-:S06]  /*00f0*/  IMAD R9, R0, 0x1388, R7 ;  /* 0x0000138800097824 */ /* 0x000fcc00078e0207 */
[----:B------:R-:W2:Y:S08]  /*0100*/  LDC.64 R4, c[0x0][0x390] ;  /* 0x0000e400ff047b82 */ /* 0x000eb00000000a00 */
[----:B------:R-:W3:Y:S01]  /*0110*/  LDC.64 R6, c[0x0][0x380] ;  /* 0x0000e000ff067b82 */ /* 0x000ee20000000a00 */
[----:B0-----:R-:W-:-:S06]  /*0120*/  IMAD.WIDE R2, R9, 0x4, R2 ;  /* 0x0000000409027825 */ /* 0x001fcc00078e0202 */
[----:B-1----:R-:W4:Y:S01]  /*0130*/  LDG.E R2, desc[UR4][R2.64] ;  /* 0x0000000402027981 */ /* 0x002f22000c1e1900 */
[----:B--2---:R-:W-:-:S06]  /*0140*/  IMAD.WIDE R4, R9, 0x4, R4 ;  /* 0x0000000409047825 */ /* 0x004fcc00078e0204 */
[----:B------:R-:W4:Y:S01]  /*0150*/  LDG.E R5, desc[UR4][R4.64] ;  /* 0x0000000404057981 */ /* 0x000f22000c1e1900 */
[----:B---3--:R-:W-:-:S04]  /*0160*/  IMAD.WIDE R6, R9, 0x4, R6 ;  /* 0x0000000409067825 */ /* 0x008fc800078e0206 */
[----:B----4-:R-:W-:-:S05]  /*0170*/  FADD R9, R2, R5 ;  /* 0x0000000502097221 */ /* 0x010fca0000000000 */
[----:B------:R0:W-:Y:S02]  /*0180*/  STG.E desc[UR4][R6.64], R9 ;  /* 0x0000000906007986 */ /* 0x0001e4000c101904 */
.L_x_1:
[----:B------:R-:W-:Y:S05]  /*0190*/  BSYNC.RECONVERGENT B0 ;  /* 0x0000000000007941 */ /* 0x000fea0003800200 */
.L_x_0:
[----:B------:R-:W-:Y:S06]  /*01a0*/  BAR.SYNC.DEFER_BLOCKING 0x0 ;  /* 0x0000000000007b1d */ /* 0x000fec0000010000 */
[----:B------:R-:W-:Y:S05]  /*01b0*/  EXIT ;  /* 0x000000000000794d */ /* 0x000fea0003800000 */
.L_x_2:
[----:B------:R-:W-:-:S00]  /*01c0*/  BRA `(.L_x_2) ;  /* 0xfffffffc00fc7947 */ /* 0x000fc0000383ffff */
[----:B------:R-:W-:-:S00]  /*01d0*/  NOP ;  /* 0x0000000000007918 */ /* 0x000fc00000000000 */
        /* <DEDUP_REMOVED lines=10> */
.L_x_3:


//--------------------- .nv.shared.reserved.0     --------------------------
	.section	.nv.shared.reserved.0,"aw",@nobits
	.weak		__nv_reservedSMEM_offset_0_alias
	.size		__nv_reservedSMEM_offset_0_alias, 0, 64
	.other		__nv_reservedSMEM_offset_0_alias,@"STO_CUDA_RESERVED_SHARED STV_DEFAULT"
__nv_reservedSMEM_offset_0_alias:
	.zero		0
	.zero		64


//--------------------- .nv.constant0._Z14matrixAdditionPfS_S_ --------------------------
	.section	.nv.constant0._Z14matrixAdditionPfS_S_,"a",@progbits
	.sectionflags	@""
	.align	4
.nv.constant0._Z14matrixAdditionPfS_S_:
	.zero		920


//--------------------- SYMBOLS --------------------------

	.type		.nv.reservedSmem.offset0,@object
	.size		.nv.reservedSmem.offset0,0x4
